//
// Generated by NVIDIA NVVM Compiler
//
// Compiler Build ID: CL-36424714
// Cuda compilation tools, release 13.0, V13.0.88
// Based on NVVM 20.0.0
//

.version 9.0
.target sm_100
.address_size 64

	// .globl	_Z19calculate_distancesPfS_S_ii

.visible .entry _Z19calculate_distancesPfS_S_ii(
	.param .u64 .ptr .align 1 _Z19calculate_distancesPfS_S_ii_param_0,
	.param .u64 .ptr .align 1 _Z19calculate_distancesPfS_S_ii_param_1,
	.param .u64 .ptr .align 1 _Z19calculate_distancesPfS_S_ii_param_2,
	.param .u32 _Z19calculate_distancesPfS_S_ii_param_3,
	.param .u32 _Z19calculate_distancesPfS_S_ii_param_4
)
{
	.reg .pred 	%p<11>;
	.reg .b32 	%r<38>;
	.reg .b32 	%f<142>;
	.reg .b64 	%rd<31>;

	ld.param.u64 	%rd11, [_Z19calculate_distancesPfS_S_ii_param_0];
	ld.param.u64 	%rd12, [_Z19calculate_distancesPfS_S_ii_param_1];
	ld.param.u64 	%rd10, [_Z19calculate_distancesPfS_S_ii_param_2];
	ld.param.u32 	%r23, [_Z19calculate_distancesPfS_S_ii_param_3];
	ld.param.u32 	%r24, [_Z19calculate_distancesPfS_S_ii_param_4];
	cvta.to.global.u64 	%rd1, %rd12;
	cvta.to.global.u64 	%rd2, %rd11;
	mov.u32 	%r25, %ctaid.x;
	mov.u32 	%r26, %ntid.x;
	mov.u32 	%r27, %tid.x;
	mad.lo.s32 	%r1, %r25, %r26, %r27;
	setp.ge.s32 	%p1, %r1, %r24;
	@%p1 bra 	$L__BB0_15;
	setp.lt.s32 	%p2, %r23, 1;
	mov.f32 	%f141, 0f00000000;
	@%p2 bra 	$L__BB0_14;
	mul.lo.s32 	%r2, %r23, %r1;
	and.b32  	%r3, %r23, 15;
	setp.lt.u32 	%p3, %r23, 16;
	mov.f32 	%f141, 0f00000000;
	mov.b32 	%r34, 0;
	@%p3 bra 	$L__BB0_5;
	and.b32  	%r34, %r23, 2147483632;
	neg.s32 	%r32, %r34;
	add.s64 	%rd29, %rd2, 32;
	add.s64 	%rd4, %rd1, 32;
	mov.f32 	%f141, 0f00000000;
	mov.u32 	%r31, %r2;
$L__BB0_4:
	.pragma "nounroll";
	mul.wide.s32 	%rd13, %r31, 4;
	add.s64 	%rd14, %rd4, %rd13;
	ld.global.f32 	%f18, [%rd29+-32];
	ld.global.f32 	%f19, [%rd14+-32];
	sub.f32 	%f20, %f18, %f19;
	fma.rn.f32 	%f21, %f20, %f20, %f141;
	ld.global.f32 	%f22, [%rd29+-28];
	ld.global.f32 	%f23, [%rd14+-28];
	sub.f32 	%f24, %f22, %f23;
	fma.rn.f32 	%f25, %f24, %f24, %f21;
	ld.global.f32 	%f26, [%rd29+-24];
	ld.global.f32 	%f27, [%rd14+-24];
	sub.f32 	%f28, %f26, %f27;
	fma.rn.f32 	%f29, %f28, %f28, %f25;
	ld.global.f32 	%f30, [%rd29+-20];
	ld.global.f32 	%f31, [%rd14+-20];
	sub.f32 	%f32, %f30, %f31;
	fma.rn.f32 	%f33, %f32, %f32, %f29;
	ld.global.f32 	%f34, [%rd29+-16];
	ld.global.f32 	%f35, [%rd14+-16];
	sub.f32 	%f36, %f34, %f35;
	fma.rn.f32 	%f37, %f36, %f36, %f33;
	ld.global.f32 	%f38, [%rd29+-12];
	ld.global.f32 	%f39, [%rd14+-12];
	sub.f32 	%f40, %f38, %f39;
	fma.rn.f32 	%f41, %f40, %f40, %f37;
	ld.global.f32 	%f42, [%rd29+-8];
	ld.global.f32 	%f43, [%rd14+-8];
	sub.f32 	%f44, %f42, %f43;
	fma.rn.f32 	%f45, %f44, %f44, %f41;
	ld.global.f32 	%f46, [%rd29+-4];
	ld.global.f32 	%f47, [%rd14+-4];
	sub.f32 	%f48, %f46, %f47;
	fma.rn.f32 	%f49, %f48, %f48, %f45;
	ld.global.f32 	%f50, [%rd29];
	ld.global.f32 	%f51, [%rd14];
	sub.f32 	%f52, %f50, %f51;
	fma.rn.f32 	%f53, %f52, %f52, %f49;
	ld.global.f32 	%f54, [%rd29+4];
	ld.global.f32 	%f55, [%rd14+4];
	sub.f32 	%f56, %f54, %f55;
	fma.rn.f32 	%f57, %f56, %f56, %f53;
	ld.global.f32 	%f58, [%rd29+8];
	ld.global.f32 	%f59, [%rd14+8];
	sub.f32 	%f60, %f58, %f59;
	fma.rn.f32 	%f61, %f60, %f60, %f57;
	ld.global.f32 	%f62, [%rd29+12];
	ld.global.f32 	%f63, [%rd14+12];
	sub.f32 	%f64, %f62, %f63;
	fma.rn.f32 	%f65, %f64, %f64, %f61;
	ld.global.f32 	%f66, [%rd29+16];
	ld.global.f32 	%f67, [%rd14+16];
	sub.f32 	%f68, %f66, %f67;
	fma.rn.f32 	%f69, %f68, %f68, %f65;
	ld.global.f32 	%f70, [%rd29+20];
	ld.global.f32 	%f71, [%rd14+20];
	sub.f32 	%f72, %f70, %f71;
	fma.rn.f32 	%f73, %f72, %f72, %f69;
	ld.global.f32 	%f74, [%rd29+24];
	ld.global.f32 	%f75, [%rd14+24];
	sub.f32 	%f76, %f74, %f75;
	fma.rn.f32 	%f77, %f76, %f76, %f73;
	ld.global.f32 	%f78, [%rd29+28];
	ld.global.f32 	%f79, [%rd14+28];
	sub.f32 	%f80, %f78, %f79;
	fma.rn.f32 	%f141, %f80, %f80, %f77;
	add.s32 	%r32, %r32, 16;
	add.s64 	%rd29, %rd29, 64;
	add.s32 	%r31, %r31, 16;
	setp.ne.s32 	%p4, %r32, 0;
	@%p4 bra 	$L__BB0_4;
$L__BB0_5:
	setp.eq.s32 	%p5, %r3, 0;
	@%p5 bra 	$L__BB0_14;
	and.b32  	%r11, %r23, 7;
	setp.lt.u32 	%p6, %r3, 8;
	@%p6 bra 	$L__BB0_8;
	mul.wide.u32 	%rd15, %r34, 4;
	add.s64 	%rd16, %rd2, %rd15;
	ld.global.f32 	%f82, [%rd16];
	add.s32 	%r29, %r34, %r2;
	mul.wide.s32 	%rd17, %r29, 4;
	add.s64 	%rd18, %rd1, %rd17;
	ld.global.f32 	%f83, [%rd18];
	sub.f32 	%f84, %f82, %f83;
	fma.rn.f32 	%f85, %f84, %f84, %f141;
	ld.global.f32 	%f86, [%rd16+4];
	ld.global.f32 	%f87, [%rd18+4];
	sub.f32 	%f88, %f86, %f87;
	fma.rn.f32 	%f89, %f88, %f88, %f85;
	ld.global.f32 	%f90, [%rd16+8];
	ld.global.f32 	%f91, [%rd18+8];
	sub.f32 	%f92, %f90, %f91;
	fma.rn.f32 	%f93, %f92, %f92, %f89;
	ld.global.f32 	%f94, [%rd16+12];
	ld.global.f32 	%f95, [%rd18+12];
	sub.f32 	%f96, %f94, %f95;
	fma.rn.f32 	%f97, %f96, %f96, %f93;
	ld.global.f32 	%f98, [%rd16+16];
	ld.global.f32 	%f99, [%rd18+16];
	sub.f32 	%f100, %f98, %f99;
	fma.rn.f32 	%f101, %f100, %f100, %f97;
	ld.global.f32 	%f102, [%rd16+20];
	ld.global.f32 	%f103, [%rd18+20];
	sub.f32 	%f104, %f102, %f103;
	fma.rn.f32 	%f105, %f104, %f104, %f101;
	ld.global.f32 	%f106, [%rd16+24];
	ld.global.f32 	%f107, [%rd18+24];
	sub.f32 	%f108, %f106, %f107;
	fma.rn.f32 	%f109, %f108, %f108, %f105;
	ld.global.f32 	%f110, [%rd16+28];
	ld.global.f32 	%f111, [%rd18+28];
	sub.f32 	%f112, %f110, %f111;
	fma.rn.f32 	%f141, %f112, %f112, %f109;
	add.s32 	%r34, %r34, 8;
$L__BB0_8:
	setp.eq.s32 	%p7, %r11, 0;
	@%p7 bra 	$L__BB0_14;
	and.b32  	%r14, %r23, 3;
	setp.lt.u32 	%p8, %r11, 4;
	@%p8 bra 	$L__BB0_11;
	mul.wide.u32 	%rd19, %r34, 4;
	add.s64 	%rd20, %rd2, %rd19;
	ld.global.f32 	%f114, [%rd20];
	add.s32 	%r30, %r34, %r2;
	mul.wide.s32 	%rd21, %r30, 4;
	add.s64 	%rd22, %rd1, %rd21;
	ld.global.f32 	%f115, [%rd22];
	sub.f32 	%f116, %f114, %f115;
	fma.rn.f32 	%f117, %f116, %f116, %f141;
	ld.global.f32 	%f118, [%rd20+4];
	ld.global.f32 	%f119, [%rd22+4];
	sub.f32 	%f120, %f118, %f119;
	fma.rn.f32 	%f121, %f120, %f120, %f117;
	ld.global.f32 	%f122, [%rd20+8];
	ld.global.f32 	%f123, [%rd22+8];
	sub.f32 	%f124, %f122, %f123;
	fma.rn.f32 	%f125, %f124, %f124, %f121;
	ld.global.f32 	%f126, [%rd20+12];
	ld.global.f32 	%f127, [%rd22+12];
	sub.f32 	%f128, %f126, %f127;
	fma.rn.f32 	%f141, %f128, %f128, %f125;
	add.s32 	%r34, %r34, 4;
$L__BB0_11:
	setp.eq.s32 	%p9, %r14, 0;
	@%p9 bra 	$L__BB0_14;
	add.s32 	%r37, %r34, %r2;
	mul.wide.u32 	%rd23, %r34, 4;
	add.s64 	%rd30, %rd2, %rd23;
	neg.s32 	%r36, %r14;
$L__BB0_13:
	.pragma "nounroll";
	mul.wide.s32 	%rd24, %r37, 4;
	add.s64 	%rd25, %rd1, %rd24;
	ld.global.f32 	%f129, [%rd30];
	ld.global.f32 	%f130, [%rd25];
	sub.f32 	%f131, %f129, %f130;
	fma.rn.f32 	%f141, %f131, %f131, %f141;
	add.s32 	%r37, %r37, 1;
	add.s64 	%rd30, %rd30, 4;
	add.s32 	%r36, %r36, 1;
	setp.ne.s32 	%p10, %r36, 0;
	@%p10 bra 	$L__BB0_13;
$L__BB0_14:
	sqrt.rn.f32 	%f132, %f141;
	cvta.to.global.u64 	%rd26, %rd10;
	mul.wide.s32 	%rd27, %r1, 4;
	add.s64 	%rd28, %rd26, %rd27;
	st.global.f32 	[%rd28], %f132;
$L__BB0_15:
	ret;

}


// ===== COMPILED SASS (sm_100) =====

	.target	sm_100

	.elftype	@"ET_EXEC"


//--------------------- .note.nv.tkinfo           --------------------------
	.section	.note.nv.tkinfo,"",@"SHT_NOTE"
	.sectionflags	@"SHF_NOTE_NV_TKINFO"
	.tkinfo
        /*0018*/ 	.word	0x00000002
        /*0030*/ 	.string	""
        /*0030*/ 	.string	"ptxas"
        /*0030*/ 	.string	"Cuda compilation tools, release 13.0, V13.0.88"
        /*0030*/ 	.string	"Build cuda_13.0.r13.0/compiler.36424714_0"
        /*0030*/ 	.string	"-arch sm_100 -m 64 "



//--------------------- .note.nv.cuinfo           --------------------------
	.section	.note.nv.cuinfo,"",@"SHT_NOTE"
	.sectionflags	@"SHF_NOTE_NV_CUINFO"
        /*0018*/ 	.short	0x0002
        /*001a*/ 	.short	0x0064
        /*001c*/ 	.short	0x0082
	.zero		2


//--------------------- .nv.info                  --------------------------
	.section	.nv.info,"",@"SHT_CUDA_INFO"
	.align	4


	//----- nvinfo : EIATTR_REGCOUNT
	.align		4
        /*0000*/ 	.byte	0x04, 0x2f
        /*0002*/ 	.short	(.L_1 - .L_0)
	.align		4
.L_0:
        /*0004*/ 	.word	index@(_Z19calculate_distancesPfS_S_ii)
        /*0008*/ 	.word	0x0000001f


	//----- nvinfo : EIATTR_FRAME_SIZE
	.align		4
.L_1:
        /*000c*/ 	.byte	0x04, 0x11
        /*000e*/ 	.short	(.L_3 - .L_2)
	.align		4
.L_2:
        /*0010*/ 	.word	index@($__internal_0_$__cuda_sm20_sqrt_rn_f32_slowpath)
        /*0014*/ 	.word	0x00000000


	//----- nvinfo : EIATTR_FRAME_SIZE
	.align		4
.L_3:
        /*0018*/ 	.byte	0x04, 0x11
        /*001a*/ 	.short	(.L_5 - .L_4)
	.align		4
.L_4:
        /*001c*/ 	.word	index@(_Z19calculate_distancesPfS_S_ii)
        /*0020*/ 	.word	0x00000000


	//----- nvinfo : EIATTR_MIN_STACK_SIZE
	.align		4
.L_5:
        /*0024*/ 	.byte	0x04, 0x12
        /*0026*/ 	.short	(.L_7 - .L_6)
	.align		4
.L_6:
        /*0028*/ 	.word	index@(_Z19calculate_distancesPfS_S_ii)
        /*002c*/ 	.word	0x00000000
.L_7:


//--------------------- .nv.compat                --------------------------
	.section	.nv.compat,"",@"SHT_CUDA_COMPAT_INFO"
	.align	4
        /*0000*/ 	.byte	0x02, 0x09, 0x00, 0x00, 0x02, 0x02, 0x01, 0x00, 0x02, 0x05, 0x05, 0x00, 0x03, 0x07, 0x01, 0x01
        /*0010*/ 	.byte	0x02, 0x03, 0x00, 0x00, 0x02, 0x06, 0x01, 0x00, 0x04, 0x0b, 0x08, 0x00, 0x01, 0x00, 0x00, 0x00
        /*0020*/ 	.byte	0x00, 0x00, 0x00, 0x00


//--------------------- .nv.info._Z19calculate_distancesPfS_S_ii --------------------------
	.section	.nv.info._Z19calculate_distancesPfS_S_ii,"",@"SHT_CUDA_INFO"
	.sectionflags	@""
	.align	4


	//----- nvinfo : EIATTR_CUDA_API_VERSION
	.align		4
        /*0000*/ 	.byte	0x04, 0x37
        /*0002*/ 	.short	(.L_9 - .L_8)
.L_8:
        /*0004*/ 	.word	0x00000082


	//----- nvinfo : EIATTR_KPARAM_INFO
	.align		4
.L_9:
        /*0008*/ 	.byte	0x04, 0x17
        /*000a*/ 	.short	(.L_11 - .L_10)
.L_10:
        /*000c*/ 	.word	0x00000000
        /*0010*/ 	.short	0x0004
        /*0012*/ 	.short	0x001c
        /*0014*/ 	.byte	0x00, 0xf0, 0x11, 0x00


	//----- nvinfo : EIATTR_KPARAM_INFO
	.align		4
.L_11:
        /*0018*/ 	.byte	0x04, 0x17
        /*001a*/ 	.short	(.L_13 - .L_12)
.L_12:
        /*001c*/ 	.word	0x00000000
        /*0020*/ 	.short	0x0003
        /*0022*/ 	.short	0x0018
        /*0024*/ 	.byte	0x00, 0xf0, 0x11, 0x00


	//----- nvinfo : EIATTR_KPARAM_INFO
	.align		4
.L_13:
        /*0028*/ 	.byte	0x04, 0x17
        /*002a*/ 	.short	(.L_15 - .L_14)
.L_14:
        /*002c*/ 	.word	0x00000000
        /*0030*/ 	.short	0x0002
        /*0032*/ 	.short	0x0010
        /*0034*/ 	.byte	0x00, 0xf5, 0x21, 0x00


	//----- nvinfo : EIATTR_KPARAM_INFO
	.align		4
.L_15:
        /*0038*/ 	.byte	0x04, 0x17
        /*003a*/ 	.short	(.L_17 - .L_16)
.L_16:
        /*003c*/ 	.word	0x00000000
        /*0040*/ 	.short	0x0001
        /*0042*/ 	.short	0x0008
        /*0044*/ 	.byte	0x00, 0xf5, 0x21, 0x00


	//----- nvinfo : EIATTR_KPARAM_INFO
	.align		4
.L_17:
        /*0048*/ 	.byte	0x04, 0x17
        /*004a*/ 	.short	(.L_19 - .L_18)
.L_18:
        /*004c*/ 	.word	0x00000000
        /*0050*/ 	.short	0x0000
        /*0052*/ 	.short	0x0000
        /*0054*/ 	.byte	0x00, 0xf5, 0x21, 0x00


	//----- nvinfo : EIATTR_SPARSE_MMA_MASK
	.align		4
.L_19:
        /*0058*/ 	.byte	0x03, 0x50
        /*005a*/ 	.short	0x0000


	//----- nvinfo : EIATTR_MAXREG_COUNT
	.align		4
        /*005c*/ 	.byte	0x03, 0x1b
        /*005e*/ 	.short	0x00ff


	//----- nvinfo : EIATTR_MERCURY_ISA_VERSION
	.align		4
        /*0060*/ 	.byte	0x03, 0x5f
        /*0062*/ 	.short	0x0101


	//----- nvinfo : EIATTR_VRC_CTA_INIT_COUNT
	.align		4
        /*0064*/ 	.byte	0x02, 0x4a
	.zero		1
	.zero		1


	//----- nvinfo : EIATTR_EXIT_INSTR_OFFSETS
	.align		4
        /*0068*/ 	.byte	0x04, 0x1c
        /*006a*/ 	.short	(.L_21 - .L_20)


	//   ....[0]....
.L_20:
        /*006c*/ 	.word	0x00000070


	//   ....[1]....
        /*0070*/ 	.word	0x00000d30


	//----- nvinfo : EIATTR_CRS_STACK_SIZE
	.align		4
.L_21:
        /*0074*/ 	.byte	0x04, 0x1e
        /*0076*/ 	.short	(.L_23 - .L_22)
.L_22:
        /*0078*/ 	.word	0x00000000


	//----- nvinfo : EIATTR_CBANK_PARAM_SIZE
	.align		4
.L_23:
        /*007c*/ 	.byte	0x03, 0x19
        /*007e*/ 	.short	0x0020


	//----- nvinfo : EIATTR_PARAM_CBANK
	.align		4
        /*0080*/ 	.byte	0x04, 0x0a
        /*0082*/ 	.short	(.L_25 - .L_24)
	.align		4
.L_24:
        /*0084*/ 	.word	index@(.nv.constant0._Z19calculate_distancesPfS_S_ii)
        /*0088*/ 	.short	0x0380
        /*008a*/ 	.short	0x0020


	//----- nvinfo : EIATTR_SW_WAR
	.align		4
.L_25:
        /*008c*/ 	.byte	0x04, 0x36
        /*008e*/ 	.short	(.L_27 - .L_26)
.L_26:
        /*0090*/ 	.word	0x00000008
.L_27:


//--------------------- .nv.callgraph             --------------------------
	.section	.nv.callgraph,"",@"SHT_CUDA_CALLGRAPH"
	.align	4
	.sectionentsize	8
	.align		4
        /*0000*/ 	.word	0x00000000
	.align		4
        /*0004*/ 	.word	0xffffffff
	.align		4
        /*0008*/ 	.word	0x00000000
	.align		4
        /*000c*/ 	.word	0xfffffffe
	.align		4
        /*0010*/ 	.word	0x00000000
	.align		4
        /*0014*/ 	.word	0xfffffffd
	.align		4
        /*0018*/ 	.word	0x00000000
	.align		4
        /*001c*/ 	.word	0xfffffffc


//--------------------- .text._Z19calculate_distancesPfS_S_ii --------------------------
	.section	.text._Z19calculate_distancesPfS_S_ii,"ax",@progbits
	.align	128
        .global         _Z19calculate_distancesPfS_S_ii
        .type           _Z19calculate_distancesPfS_S_ii,@function
        .size           _Z19calculate_distancesPfS_S_ii,(.L_x_11 - _Z19calculate_distancesPfS_S_ii)
        .other          _Z19calculate_distancesPfS_S_ii,@"STO_CUDA_ENTRY STV_DEFAULT"
_Z19calculate_distancesPfS_S_ii:
.text._Z19calculate_distancesPfS_S_ii:
[----:B------:R-:W-:Y:S01]  /*0000*/  LDC R1, c[0x0][0x37c] ;  /* 0x0000df00ff017b82 */ /* 0x000fe20000000800 */
[----:B------:R-:W0:Y:S07]  /*0010*/  S2R R3, SR_TID.X ;  /* 0x0000000000037919 */ /* 0x000e2e0000002100 */
[----:B------:R-:W0:Y:S01]  /*0020*/  S2UR UR4, SR_CTAID.X ;  /* 0x00000000000479c3 */ /* 0x000e220000002500 */
[----:B------:R-:W1:Y:S07]  /*0030*/  LDCU UR5, c[0x0][0x39c] ;  /* 0x00007380ff0577ac */ /* 0x000e6e0008000800 */
[----:B------:R-:W0:Y:S02]  /*0040*/  LDC R6, c[0x0][0x360] ;  /* 0x0000d800ff067b82 */ /* 0x000e240000000800 */
[----:B0-----:R-:W-:-:S05]  /*0050*/  IMAD R6, R6, UR4, R3 ;  /* 0x0000000406067c24 */ /* 0x001fca000f8e0203 */
[----:B-1----:R-:W-:-:S13]  /*0060*/  ISETP.GE.AND P0, PT, R6, UR5, PT ;  /* 0x0000000506007c0c */ /* 0x002fda000bf06270 */
[----:B------:R-:W-:Y:S05]  /*0070*/  @P0 EXIT ;  /* 0x000000000000094d */ /* 0x000fea0003800000 */
[----:B------:R-:W0:Y:S01]  /*0080*/  LDCU UR8, c[0x0][0x398] ;  /* 0x00007300ff0877ac */ /* 0x000e220008000800 */
[----:B------:R-:W-:Y:S01]  /*0090*/  HFMA2 R13, -RZ, RZ, 0, 0 ;  /* 0x00000000ff0d7431 */ /* 0x000fe200000001ff */
[----:B------:R-:W1:Y:S01]  /*00a0*/  LDCU.64 UR16, c[0x0][0x358] ;  /* 0x00006b00ff1077ac */ /* 0x000e620008000a00 */
[----:B0-----:R-:W-:-:S09]  /*00b0*/  UISETP.GE.AND UP0, UPT, UR8, 0x1, UPT ;  /* 0x000000010800788c */ /* 0x001fd2000bf06270 */
[----:B-1----:R-:W-:Y:S05]  /*00c0*/  BRA.U !UP0, `(.L_x_0) ;  /* 0x0000000908d47547 */ /* 0x002fea000b800000 */
[----:B------:R-:W-:Y:S02]  /*00d0*/  UISETP.GE.U32.AND UP1, UPT, UR8, 0x10, UPT ;  /* 0x000000100800788c */ /* 0x000fe4000bf26070 */
[----:B------:R-:W-:Y:S01]  /*00e0*/  IMAD R0, R6, UR8, RZ ;  /* 0x0000000806007c24 */ /* 0x000fe2000f8e02ff */
[----:B------:R-:W-:Y:S01]  /*00f0*/  ULOP3.LUT UR9, UR8, 0xf, URZ, 0xc0, !UPT ;  /* 0x0000000f08097892 */ /* 0x000fe2000f8ec0ff */
[----:B------:R-:W-:Y:S02]  /*0100*/  MOV R13, RZ ;  /* 0x000000ff000d7202 */ /* 0x000fe40000000f00 */
[----:B------:R-:W-:Y:S01]  /*0110*/  MOV R7, RZ ;  /* 0x000000ff00077202 */ /* 0x000fe20000000f00 */
[----:B------:R-:W-:Y:S02]  /*0120*/  UISETP.NE.AND UP0, UPT, UR9, URZ, UPT ;  /* 0x000000ff0900728c */ /* 0x000fe4000bf05270 */
[----:B------:R-:W-:Y:S09]  /*0130*/  BRA.U !UP1, `(.L_x_1) ;  /* 0x0000000509547547 */ /* 0x000ff2000b800000 */
[----:B------:R-:W0:Y:S01]  /*0140*/  LDCU.128 UR12, c[0x0][0x380] ;  /* 0x00007000ff0c77ac */ /* 0x000e220008000c00 */
[----:B------:R-:W-:Y:S02]  /*0150*/  MOV R13, RZ ;  /* 0x000000ff000d7202 */ /* 0x000fe40000000f00 */
[----:B------:R-:W-:Y:S01]  /*0160*/  MOV R8, R0 ;  /* 0x0000000000087202 */ /* 0x000fe20000000f00 */
[----:B------:R-:W-:-:S04]  /*0170*/  ULOP3.LUT UR10, UR8, 0x7ffffff0, URZ, 0xc0, !UPT ;  /* 0x7ffffff0080a7892 */ /* 0x000fc8000f8ec0ff */
[----:B------:R-:W-:Y:S02]  /*0180*/  UIADD3 UR11, UPT, UPT, -UR10, URZ, URZ ;  /* 0x000000ff0a0b7290 */ /* 0x000fe4000fffe1ff */
[----:B------:R-:W-:Y:S01]  /*0190*/  MOV R7, UR10 ;  /* 0x0000000a00077c02 */ /* 0x000fe20008000f00 */
[----:B0-----:R-:W-:Y:S02]  /*01a0*/  UIADD3 UR6, UP1, UPT, UR12, 0x20, URZ ;  /* 0x000000200c067890 */ /* 0x001fe4000ff3e0ff */
[----:B------:R-:W-:Y:S02]  /*01b0*/  UIADD3 UR4, UP2, UPT, UR14, 0x20, URZ ;  /* 0x000000200e047890 */ /* 0x000fe4000ff5e0ff */
[----:B------:R-:W-:Y:S02]  /*01c0*/  UIADD3.X UR7, UPT, UPT, URZ, UR13, URZ, UP1, !UPT ;  /* 0x0000000dff077290 */ /* 0x000fe40008ffe4ff */
[----:B------:R-:W-:Y:S01]  /*01d0*/  MOV R2, UR6 ;  /* 0x0000000600027c02 */ /* 0x000fe20008000f00 */
[----:B------:R-:W-:-:S03]  /*01e0*/  UIADD3.X UR5, UPT, UPT, URZ, UR15, URZ, UP2, !UPT ;  /* 0x0000000fff057290 */ /* 0x000fc600097fe4ff */
[----:B------:R-:W-:-:S09]  /*01f0*/  MOV R3, UR7 ;  /* 0x0000000700037c02 */ /* 0x000fd20008000f00 */
.L_x_2:
[----:B------:R-:W-:Y:S01]  /*0200*/  MOV R4, UR4 ;  /* 0x0000000400047c02 */ /* 0x000fe20008000f00 */
[----:B------:R-:W2:Y:S01]  /*0210*/  LDG.E R9, desc[UR16][R2.64+-0x20] ;  /* 0xffffe01002097981 */ /* 0x000ea2000c1e1900 */
[----:B------:R-:W-:-:S03]  /*0220*/  MOV R5, UR5 ;  /* 0x0000000500057c02 */ /* 0x000fc60008000f00 */
[----:B------:R-:W3:Y:S01]  /*0230*/  LDG.E R24, desc[UR16][R2.64+-0x1c] ;  /* 0xffffe41002187981 */ /* 0x000ee2000c1e1900 */
[----:B------:R-:W-:-:S03]  /*0240*/  IMAD.WIDE R4, R8, 0x4, R4 ;  /* 0x0000000408047825 */ /* 0x000fc600078e0204 */
[----:B------:R-:W4:Y:S04]  /*0250*/  LDG.E R16, desc[UR16][R2.64+-0x18] ;  /* 0xffffe81002107981 */ /* 0x000f28000c1e1900 */
[----:B------:R-:W2:Y:S04]  /*0260*/  LDG.E R10, desc[UR16][R4.64+-0x20] ;  /* 0xffffe010040a7981 */ /* 0x000ea8000c1e1900 */
[----:B------:R-:W3:Y:S04]  /*0270*/  LDG.E R25, desc[UR16][R4.64+-0x1c] ;  /* 0xffffe41004197981 */ /* 0x000ee8000c1e1900 */
[----:B------:R-:W4:Y:S04]  /*0280*/  LDG.E R15, desc[UR16][R4.64+-0x18] ;  /* 0xffffe810040f7981 */ /* 0x000f28000c1e1900 */
[----:B------:R-:W5:Y:S04]  /*0290*/  LDG.E R17, desc[UR16][R2.64+-0x14] ;  /* 0xffffec1002117981 */ /* 0x000f68000c1e1900 */
        /* <DEDUP_REMOVED lines=8> */
[----:B------:R-:W5:Y:S01]  /*0320*/  LDG.E R26, desc[UR16][R2.64+0x1c] ;  /* 0x00001c10021a7981 */ /* 0x000f62000c1e1900 */
[----:B--2---:R-:W-:-:S03]  /*0330*/  FADD R14, R9, -R10 ;  /* 0x8000000a090e7221 */ /* 0x004fc60000000000 */
[----:B------:R-:W2:Y:S01]  /*0340*/  LDG.E R10, desc[UR16][R2.64+-0x4] ;  /* 0xfffffc10020a7981 */ /* 0x000ea2000c1e1900 */
[----:B------:R-:W-:Y:S01]  /*0350*/  FFMA R23, R14, R14, R13 ;  /* 0x0000000e0e177223 */ /* 0x000fe2000000000d */
[----:B---3--:R-:W-:Y:S02]  /*0360*/  FADD R24, R24, -R25 ;  /* 0x8000001918187221 */ /* 0x008fe40000000000 */
[----:B------:R-:W2:Y:S02]  /*0370*/  LDG.E R9, desc[UR16][R4.64+-0x4] ;  /* 0xfffffc1004097981 */ /* 0x000ea4000c1e1900 */
[----:B------:R-:W-:Y:S01]  /*0380*/  FFMA R23, R24, R24, R23 ;  /* 0x0000001818177223 */ /* 0x000fe20000000017 */
[----:B----4-:R-:W-:Y:S01]  /*0390*/  FADD R24, R16, -R15 ;  /* 0x8000000f10187221 */ /* 0x010fe20000000000 */
[----:B------:R-:W3:Y:S04]  /*03a0*/  LDG.E R13, desc[UR16][R2.64] ;  /* 0x00000010020d7981 */ /* 0x000ee8000c1e1900 */
[----:B------:R-:W3:Y:S01]  /*03b0*/  LDG.E R14, desc[UR16][R4.64] ;  /* 0x00000010040e7981 */ /* 0x000ee2000c1e1900 */
[----:B------:R-:W-:Y:S01]  /*03c0*/  FFMA R23, R24, R24, R23 ;  /* 0x0000001818177223 */ /* 0x000fe20000000017 */
[----:B-----5:R-:W-:-:S02]  /*03d0*/  FADD R24, R17, -R18 ;  /* 0x8000001211187221 */ /* 0x020fc40000000000 */
[----:B------:R-:W4:Y:S04]  /*03e0*/  LDG.E R16, desc[UR16][R2.64+0x4] ;  /* 0x0000041002107981 */ /* 0x000f28000c1e1900 */
[----:B------:R-:W4:Y:S01]  /*03f0*/  LDG.E R15, desc[UR16][R4.64+0x4] ;  /* 0x00000410040f7981 */ /* 0x000f22000c1e1900 */
[----:B------:R-:W-:Y:S01]  /*0400*/  FFMA R23, R24, R24, R23 ;  /* 0x0000001818177223 */ /* 0x000fe20000000017 */
[----:B------:R-:W-:Y:S02]  /*0410*/  FADD R24, R20, -R19 ;  /* 0x8000001314187221 */ /* 0x000fe40000000000 */
[----:B------:R-:W5:Y:S04]  /*0420*/  LDG.E R18, desc[UR16][R2.64+0x8] ;  /* 0x0000081002127981 */ /* 0x000f68000c1e1900 */
[----:B------:R-:W5:Y:S01]  /*0430*/  LDG.E R17, desc[UR16][R4.64+0x8] ;  /* 0x0000081004117981 */ /* 0x000f62000c1e1900 */
[----:B------:R-:W-:Y:S01]  /*0440*/  FFMA R23, R24, R24, R23 ;  /* 0x0000001818177223 */ /* 0x000fe20000000017 */
[----:B------:R-:W-:-:S02]  /*0450*/  FADD R24, R21, -R22 ;  /* 0x8000001615187221 */ /* 0x000fc40000000000 */
[----:B------:R-:W5:Y:S04]  /*0460*/  LDG.E R20, desc[UR16][R2.64+0xc] ;  /* 0x00000c1002147981 */ /* 0x000f68000c1e1900 */
[----:B------:R-:W5:Y:S01]  /*0470*/  LDG.E R19, desc[UR16][R4.64+0xc] ;  /* 0x00000c1004137981 */ /* 0x000f62000c1e1900 */
[----:B------:R-:W-:-:S03]  /*0480*/  FFMA R23, R24, R24, R23 ;  /* 0x0000001818177223 */ /* 0x000fc60000000017 */
[----:B------:R-:W5:Y:S04]  /*0490*/  LDG.E R21, desc[UR16][R2.64+0x10] ;  /* 0x0000101002157981 */ /* 0x000f68000c1e1900 */
[----:B------:R-:W5:Y:S01]  /*04a0*/  LDG.E R22, desc[UR16][R4.64+0x10] ;  /* 0x0000101004167981 */ /* 0x000f62000c1e1900 */
[----:B------:R-:W-:-:S03]  /*04b0*/  FADD R28, R12, -R11 ;  /* 0x8000000b0c1c7221 */ /* 0x000fc60000000000 */
[----:B------:R-:W5:Y:S04]  /*04c0*/  LDG.E R25, desc[UR16][R2.64+0x14] ;  /* 0x0000141002197981 */ /* 0x000f68000c1e1900 */
[----:B------:R-:W5:Y:S04]  /*04d0*/  LDG.E R24, desc[UR16][R4.64+0x14] ;  /* 0x0000141004187981 */ /* 0x000f68000c1e1900 */
[----:B------:R0:W5:Y:S04]  /*04e0*/  LDG.E R12, desc[UR16][R2.64+0x18] ;  /* 0x00001810020c7981 */ /* 0x000168000c1e1900 */
[----:B------:R-:W5:Y:S01]  /*04f0*/  LDG.E R11, desc[UR16][R4.64+0x18] ;  /* 0x00001810040b7981 */ /* 0x000f62000c1e1900 */
[----:B------:R-:W-:Y:S01]  /*0500*/  FFMA R23, R28, R28, R23 ;  /* 0x0000001c1c177223 */ /* 0x000fe20000000017 */
[----:B------:R-:W-:-:S04]  /*0510*/  UIADD3 UR11, UPT, UPT, UR11, 0x10, URZ ;  /* 0x000000100b0b7890 */ /* 0x000fc8000fffe0ff */
[----:B------:R-:W-:Y:S01]  /*0520*/  UISETP.NE.AND UP1, UPT, UR11, URZ, UPT ;  /* 0x000000ff0b00728c */ /* 0x000fe2000bf25270 */
[----:B0-----:R-:W-:Y:S01]  /*0530*/  IADD3 R2, P0, PT, R2, 0x40, RZ ;  /* 0x0000004002027810 */ /* 0x001fe20007f1e0ff */
[----:B------:R-:W-:Y:S01]  /*0540*/  FADD R26, R26, -R27 ;  /* 0x8000001b1a1a7221 */ /* 0x000fe20000000000 */
[----:B------:R-:W-:Y:S02]  /*0550*/  IADD3 R8, PT, PT, R8, 0x10, RZ ;  /* 0x0000001008087810 */ /* 0x000fe40007ffe0ff */
[----:B------:R-:W-:Y:S01]  /*0560*/  IADD3.X R3, PT, PT, RZ, R3, RZ, P0, !PT ;  /* 0x00000003ff037210 */ /* 0x000fe200007fe4ff */
[----:B--2---:R-:W-:-:S04]  /*0570*/  FADD R10, R10, -R9 ;  /* 0x800000090a0a7221 */ /* 0x004fc80000000000 */
[----:B------:R-:W-:Y:S01]  /*0580*/  FFMA R23, R10, R10, R23 ;  /* 0x0000000a0a177223 */ /* 0x000fe20000000017 */
[----:B---3--:R-:W-:-:S04]  /*0590*/  FADD R14, R13, -R14 ;  /* 0x8000000e0d0e7221 */ /* 0x008fc80000000000 */
[----:B------:R-:W-:Y:S01]  /*05a0*/  FFMA R23, R14, R14, R23 ;  /* 0x0000000e0e177223 */ /* 0x000fe20000000017 */
[----:B----4-:R-:W-:-:S04]  /*05b0*/  FADD R16, R16, -R15 ;  /* 0x8000000f10107221 */ /* 0x010fc80000000000 */
[----:B------:R-:W-:Y:S01]  /*05c0*/  FFMA R23, R16, R16, R23 ;  /* 0x0000001010177223 */ /* 0x000fe20000000017 */
[----:B-----5:R-:W-:-:S04]  /*05d0*/  FADD R18, R18, -R17 ;  /* 0x8000001112127221 */ /* 0x020fc80000000000 */
[----:B------:R-:W-:Y:S01]  /*05e0*/  FFMA R23, R18, R18, R23 ;  /* 0x0000001212177223 */ /* 0x000fe20000000017 */
[----:B------:R-:W-:-:S04]  /*05f0*/  FADD R20, R20, -R19 ;  /* 0x8000001314147221 */ /* 0x000fc80000000000 */
[----:B------:R-:W-:Y:S01]  /*0600*/  FFMA R23, R20, R20, R23 ;  /* 0x0000001414177223 */ /* 0x000fe20000000017 */
[----:B------:R-:W-:-:S04]  /*0610*/  FADD R22, R21, -R22 ;  /* 0x8000001615167221 */ /* 0x000fc80000000000 */
[----:B------:R-:W-:Y:S01]  /*0620*/  FFMA R23, R22, R22, R23 ;  /* 0x0000001616177223 */ /* 0x000fe20000000017 */
[----:B------:R-:W-:-:S04]  /*0630*/  FADD R24, R25, -R24 ;  /* 0x8000001819187221 */ /* 0x000fc80000000000 */
[----:B------:R-:W-:Y:S01]  /*0640*/  FFMA R23, R24, R24, R23 ;  /* 0x0000001818177223 */ /* 0x000fe20000000017 */
[----:B------:R-:W-:-:S04]  /*0650*/  FADD R12, R12, -R11 ;  /* 0x8000000b0c0c7221 */ /* 0x000fc80000000000 */
[----:B------:R-:W-:-:S04]  /*0660*/  FFMA R23, R12, R12, R23 ;  /* 0x0000000c0c177223 */ /* 0x000fc80000000017 */
[----:B------:R-:W-:Y:S01]  /*0670*/  FFMA R13, R26, R26, R23 ;  /* 0x0000001a1a0d7223 */ /* 0x000fe20000000017 */
[----:B------:R-:W-:Y:S06]  /*0680*/  BRA.U UP1, `(.L_x_2) ;  /* 0xfffffff901dc7547 */ /* 0x000fec000b83ffff */
.L_x_1:
[----:B------:R-:W-:Y:S05]  /*0690*/  BRA.U !UP0, `(.L_x_0) ;  /* 0x0000000508607547 */ /* 0x000fea000b800000 */
[----:B------:R-:W-:Y:S02]  /*06a0*/  UISETP.GE.U32.AND UP0, UPT, UR9, 0x8, UPT ;  /* 0x000000080900788c */ /* 0x000fe4000bf06070 */
[----:B------:R-:W-:-:S04]  /*06b0*/  ULOP3.LUT UR5, UR8, 0x7, URZ, 0xc0, !UPT ;  /* 0x0000000708057892 */ /* 0x000fc8000f8ec0ff */
[----:B------:R-:W-:-:S03]  /*06c0*/  UISETP.NE.AND UP1, UPT, UR5, URZ, UPT ;  /* 0x000000ff0500728c */ /* 0x000fc6000bf25270 */
[----:B------:R-:W-:Y:S08]  /*06d0*/  BRA.U !UP0, `(.L_x_3) ;  /* 0x0000000108987547 */ /* 0x000ff0000b800000 */
[----:B------:R-:W0:Y:S01]  /*06e0*/  LDC.64 R4, c[0x0][0x388] ;  /* 0x0000e200ff047b82 */ /* 0x000e220000000a00 */
[----:B------:R-:W-:-:S07]  /*06f0*/  IADD3 R9, PT, PT, R0, R7, RZ ;  /* 0x0000000700097210 */ /* 0x000fce0007ffe0ff */
[----:B------:R-:W1:Y:S01]  /*0700*/  LDC.64 R2, c[0x0][0x380] ;  /* 0x0000e000ff027b82 */ /* 0x000e620000000a00 */
[----:B0-----:R-:W-:-:S05]  /*0710*/  IMAD.WIDE R4, R9, 0x4, R4 ;  /* 0x0000000409047825 */ /* 0x001fca00078e0204 */
[----:B------:R-:W2:Y:S01]  /*0720*/  LDG.E R21, desc[UR16][R4.64] ;  /* 0x0000001004157981 */ /* 0x000ea2000c1e1900 */
[----:B-1----:R-:W-:-:S03]  /*0730*/  IMAD.WIDE.U32 R2, R7, 0x4, R2 ;  /* 0x0000000407027825 */ /* 0x002fc600078e0002 */
[----:B------:R-:W3:Y:S04]  /*0740*/  LDG.E R23, desc[UR16][R4.64+0x4] ;  /* 0x0000041004177981 */ /* 0x000ee8000c1e1900 */
[----:B------:R-:W2:Y:S04]  /*0750*/  LDG.E R18, desc[UR16][R2.64] ;  /* 0x0000001002127981 */ /* 0x000ea8000c1e1900 */
[----:B------:R-:W3:Y:S04]  /*0760*/  LDG.E R20, desc[UR16][R2.64+0x4] ;  /* 0x0000041002147981 */ /* 0x000ee8000c1e1900 */
[----:B------:R-:W4:Y:S04]  /*0770*/  LDG.E R25, desc[UR16][R4.64+0x8] ;  /* 0x0000081004197981 */ /* 0x000f28000c1e1900 */
        /* <DEDUP_REMOVED lines=11> */
[----:B------:R-:W-:Y:S01]  /*0830*/  IADD3 R7, PT, PT, R7, 0x8, RZ ;  /* 0x0000000807077810 */ /* 0x000fe20007ffe0ff */
        /* <DEDUP_REMOVED lines=15> */
[----:B------:R-:W-:-:S07]  /*0930*/  FFMA R13, R16, R16, R13 ;  /* 0x00000010100d7223 */ /* 0x000fce000000000d */
.L_x_3:
        /* <DEDUP_REMOVED lines=26> */
[----:B------:R-:W-:-:S07]  /*0ae0*/  FFMA R13, R17, R17, R8 ;  /* 0x00000011110d7223 */ /* 0x000fce0000000008 */
.L_x_4:
[----:B------:R-:W-:Y:S05]  /*0af0*/  BRA.U !UP1, `(.L_x_0) ;  /* 0x0000000109487547 */ /* 0x000fea000b800000 */
[----:B------:R-:W0:Y:S01]  /*0b00*/  LDC.64 R4, c[0x0][0x380] ;  /* 0x0000e000ff047b82 */ /* 0x000e220000000a00 */
[----:B------:R-:W-:-:S07]  /*0b10*/  UIADD3 UR4, UPT, UPT, -UR4, URZ, URZ ;  /* 0x000000ff04047290 */ /* 0x000fce000fffe1ff */
[----:B------:R-:W1:Y:S01]  /*0b20*/  LDC.64 R2, c[0x0][0x388] ;  /* 0x0000e200ff027b82 */ /* 0x000e620000000a00 */
[----:B0-----:R-:W-:Y:S01]  /*0b30*/  IMAD.WIDE.U32 R4, R7, 0x4, R4 ;  /* 0x0000000407047825 */ /* 0x001fe200078e0004 */
[----:B------:R-:W-:Y:S02]  /*0b40*/  IADD3 R7, PT, PT, R0, R7, RZ ;  /* 0x0000000700077210 */ /* 0x000fe40007ffe0ff */
[----:B------:R-:W-:Y:S02]  /*0b50*/  MOV R8, R4 ;  /* 0x0000000400087202 */ /* 0x000fe40000000f00 */
[----:B------:R-:W-:-:S07]  /*0b60*/  MOV R9, R5 ;  /* 0x0000000500097202 */ /* 0x000fce0000000f00 */
.L_x_5:
[----:B-1----:R-:W-:Y:S01]  /*0b70*/  IMAD.WIDE R4, R7, 0x4, R2 ;  /* 0x0000000407047825 */ /* 0x002fe200078e0202 */
[----:B------:R0:W2:Y:S05]  /*0b80*/  LDG.E R0, desc[UR16][R8.64] ;  /* 0x0000001008007981 */ /* 0x0000aa000c1e1900 */
[----:B------:R-:W2:Y:S01]  /*0b90*/  LDG.E R5, desc[UR16][R4.64] ;  /* 0x0000001004057981 */ /* 0x000ea2000c1e1900 */
[----:B------:R-:W-:-:S04]  /*0ba0*/  UIADD3 UR4, UPT, UPT, UR4, 0x1, URZ ;  /* 0x0000000104047890 */ /* 0x000fc8000fffe0ff */
[----:B------:R-:W-:Y:S01]  /*0bb0*/  UISETP.NE.AND UP0, UPT, UR4, URZ, UPT ;  /* 0x000000ff0400728c */ /* 0x000fe2000bf05270 */
[----:B0-----:R-:W-:Y:S02]  /*0bc0*/  IADD3 R8, P0, PT, R8, 0x4, RZ ;  /* 0x0000000408087810 */ /* 0x001fe40007f1e0ff */
[----:B------:R-:W-:Y:S02]  /*0bd0*/  IADD3 R7, PT, PT, R7, 0x1, RZ ;  /* 0x0000000107077810 */ /* 0x000fe40007ffe0ff */
[----:B------:R-:W-:Y:S01]  /*0be0*/  IADD3.X R9, PT, PT, RZ, R9, RZ, P0, !PT ;  /* 0x00000009ff097210 */ /* 0x000fe200007fe4ff */
[----:B--2---:R-:W-:-:S04]  /*0bf0*/  FADD R0, R0, -R5 ;  /* 0x8000000500007221 */ /* 0x004fc80000000000 */
[----:B------:R-:W-:Y:S01]  /*0c00*/  FFMA R13, R0, R0, R13 ;  /* 0x00000000000d7223 */ /* 0x000fe2000000000d */
[----:B------:R-:W-:Y:S06]  /*0c10*/  BRA.U UP0, `(.L_x_5) ;  /* 0xfffffffd00d47547 */ /* 0x000fec000b83ffff */
.L_x_0:
[----:B------:R-:W-:Y:S01]  /*0c20*/  IADD3 R0, PT, PT, R13, -0xd000000, RZ ;  /* 0xf30000000d007810 */ /* 0x000fe20007ffe0ff */
[----:B------:R0:W1:Y:S01]  /*0c30*/  MUFU.RSQ R2, R13 ;  /* 0x0000000d00027308 */ /* 0x0000620000001400 */
[----:B------:R-:W-:Y:S02]  /*0c40*/  BSSY.RECONVERGENT B0, `(.L_x_6) ;  /* 0x000000b000007945 */ /* 0x000fe40003800200 */
[----:B------:R-:W-:-:S13]  /*0c50*/  ISETP.GT.U32.AND P0, PT, R0, 0x727fffff, PT ;  /* 0x727fffff0000780c */ /* 0x000fda0003f04070 */
[----:B0-----:R-:W-:Y:S05]  /*0c60*/  @!P0 BRA `(.L_x_7) ;  /* 0x0000000000108947 */ /* 0x001fea0003800000 */
[----:B------:R-:W-:Y:S02]  /*0c70*/  MOV R0, R13 ;  /* 0x0000000d00007202 */ /* 0x000fe40000000f00 */
[----:B------:R-:W-:-:S07]  /*0c80*/  MOV R8, 0xca0 ;  /* 0x00000ca000087802 */ /* 0x000fce0000000f00 */
[----:B-1----:R-:W-:Y:S05]  /*0c90*/  CALL.REL.NOINC `($__internal_0_$__cuda_sm20_sqrt_rn_f32_slowpath) ;  /* 0x0000000000287944 */ /* 0x002fea0003c00000 */
[----:B------:R-:W-:Y:S05]  /*0ca0*/  BRA `(.L_x_8) ;  /* 0x0000000000107947 */ /* 0x000fea0003800000 */
.L_x_7:
[C---:B-1----:R-:W-:Y:S01]  /*0cb0*/  FMUL.FTZ R0, R2.reuse, R13 ;  /* 0x0000000d02007220 */ /* 0x042fe20000410000 */
[----:B------:R-:W-:-:S03]  /*0cc0*/  FMUL.FTZ R2, R2, 0.5 ;  /* 0x3f00000002027820 */ /* 0x000fc60000410000 */
[----:B------:R-:W-:-:S04]  /*0cd0*/  FFMA R5, -R0, R0, R13 ;  /* 0x0000000000057223 */ /* 0x000fc8000000010d */
[----:B------:R-:W-:-:S07]  /*0ce0*/  FFMA R5, R5, R2, R0 ;  /* 0x0000000205057223 */ /* 0x000fce0000000000 */
.L_x_8:
[----:B------:R-:W-:Y:S05]  /*0cf0*/  BSYNC.RECONVERGENT B0 ;  /* 0x0000000000007941 */ /* 0x000fea0003800200 */
.L_x_6:
[----:B------:R-:W0:Y:S02]  /*0d00*/  LDC.64 R2, c[0x0][0x390] ;  /* 0x0000e400ff027b82 */ /* 0x000e240000000a00 */
[----:B0-----:R-:W-:-:S05]  /*0d10*/  IMAD.WIDE R6, R6, 0x4, R2 ;  /* 0x0000000406067825 */ /* 0x001fca00078e0202 */
[----:B------:R-:W-:Y:S01]  /*0d20*/  STG.E desc[UR16][R6.64], R5 ;  /* 0x0000000506007986 */ /* 0x000fe2000c101910 */
[----:B------:R-:W-:Y:S05]  /*0d30*/  EXIT ;  /* 0x000000000000794d */ /* 0x000fea0003800000 */
        .weak           $__internal_0_$__cuda_sm20_sqrt_rn_f32_slowpath
        .type           $__internal_0_$__cuda_sm20_sqrt_rn_f32_slowpath,@function
        .size           $__internal_0_$__cuda_sm20_sqrt_rn_f32_slowpath,(.L_x_11 - $__internal_0_$__cuda_sm20_sqrt_rn_f32_slowpath)
$__internal_0_$__cuda_sm20_sqrt_rn_f32_slowpath:
[----:B------:R-:W-:-:S13]  /*0d40*/  LOP3.LUT P0, RZ, R0, 0x7fffffff, RZ, 0xc0, !PT ;  /* 0x7fffffff00ff7812 */ /* 0x000fda000780c0ff */
[----:B------:R-:W-:Y:S01]  /*0d50*/  @!P0 MOV R2, R0 ;  /* 0x0000000000028202 */ /* 0x000fe20000000f00 */
[----:B------:R-:W-:Y:S06]  /*0d60*/  @!P0 BRA `(.L_x_9) ;  /* 0x0000000000408947 */ /* 0x000fec0003800000 */
[----:B------:R-:W-:-:S13]  /*0d70*/  FSETP.GEU.FTZ.AND P0, PT, R0, RZ, PT ;  /* 0x000000ff0000720b */ /* 0x000fda0003f1e000 */
[----:B------:R-:W-:Y:S01]  /*0d80*/  @!P0 MOV R2, 0x7fffffff ;  /* 0x7fffffff00028802 */ /* 0x000fe20000000f00 */
[----:B------:R-:W-:Y:S06]  /*0d90*/  @!P0 BRA `(.L_x_9) ;  /* 0x0000000000348947 */ /* 0x000fec0003800000 */
[----:B------:R-:W-:-:S13]  /*0da0*/  FSETP.GTU.FTZ.AND P0, PT, |R0|, +INF , PT ;  /* 0x7f8000000000780b */ /* 0x000fda0003f1c200 */
[----:B------:R-:W-:Y:S01]  /*0db0*/  @P0 FADD.FTZ R2, R0, 1 ;  /* 0x3f80000000020421 */ /* 0x000fe20000010000 */
[----:B------:R-:W-:Y:S06]  /*0dc0*/  @P0 BRA `(.L_x_9) ;  /* 0x0000000000280947 */ /* 0x000fec0003800000 */
[----:B------:R-:W-:-:S13]  /*0dd0*/  FSETP.NEU.FTZ.AND P0, PT, |R0|, +INF , PT ;  /* 0x7f8000000000780b */ /* 0x000fda0003f1d200 */
[----:B------:R-:W-:-:S04]  /*0de0*/  @P0 FFMA R3, R0, 1.84467440737095516160e+19, RZ ;  /* 0x5f80000000030823 */ /* 0x000fc800000000ff */
[----:B------:R-:W0:Y:S02]  /*0df0*/  @P0 MUFU.RSQ R2, R3 ;  /* 0x0000000300020308 */ /* 0x000e240000001400 */
[----:B0-----:R-:W-:Y:S01]  /*0e00*/  @P0 FMUL.FTZ R4, R3, R2 ;  /* 0x0000000203040220 */ /* 0x001fe20000410000 */
[----:B------:R-:W-:Y:S01]  /*0e10*/  @P0 FMUL.FTZ R7, R2, 0.5 ;  /* 0x3f00000002070820 */ /* 0x000fe20000410000 */
[----:B------:R-:W-:Y:S02]  /*0e20*/  @!P0 MOV R2, R0 ;  /* 0x0000000000028202 */ /* 0x000fe40000000f00 */
[----:B------:R-:W-:-:S04]  /*0e30*/  @P0 FADD.FTZ R5, -R4, -RZ ;  /* 0x800000ff04050221 */ /* 0x000fc80000010100 */
[----:B------:R-:W-:-:S04]  /*0e40*/  @P0 FFMA R5, R4, R5, R3 ;  /* 0x0000000504050223 */ /* 0x000fc80000000003 */
[----:B------:R-:W-:-:S04]  /*0e50*/  @P0 FFMA R5, R5, R7, R4 ;  /* 0x0000000705050223 */ /* 0x000fc80000000004 */
[----:B------:R-:W-:-:S07]  /*0e60*/  @P0 FMUL.FTZ R2, R5, 2.3283064365386962891e-10 ;  /* 0x2f80000005020820 */ /* 0x000fce0000410000 */
.L_x_9:
[----:B------:R-:W-:Y:S01]  /*0e70*/  HFMA2 R3, -RZ, RZ, 0, 0 ;  /* 0x00000000ff037431 */ /* 0x000fe200000001ff */
[----:B------:R-:W-:Y:S02]  /*0e80*/  MOV R5, R2 ;  /* 0x0000000200057202 */ /* 0x000fe40000000f00 */
[----:B------:R-:W-:-:S04]  /*0e90*/  MOV R2, R8 ;  /* 0x0000000800027202 */ /* 0x000fc80000000f00 */
[----:B------:R-:W-:Y:S05]  /*0ea0*/  RET.REL.NODEC R2 `(_Z19calculate_distancesPfS_S_ii) ;  /* 0xfffffff002547950 */ /* 0x000fea0003c3ffff */
.L_x_10:
[----:B------:R-:W-:-:S00]  /*0eb0*/  BRA `(.L_x_10) ;  /* 0xfffffffc00fc7947 */ /* 0x000fc0000383ffff */
[----:B------:R-:W-:-:S00]  /*0ec0*/  NOP ;  /* 0x0000000000007918 */ /* 0x000fc00000000000 */
        /* <DEDUP_REMOVED lines=11> */
.L_x_11:


//--------------------- .nv.shared.reserved.0     --------------------------
	.section	.nv.shared.reserved.0,"aw",@nobits
	.weak		__nv_reservedSMEM_offset_0_alias
	.size		__nv_reservedSMEM_offset_0_alias, 0, 64
	.other		__nv_reservedSMEM_offset_0_alias,@"STO_CUDA_RESERVED_SHARED STV_DEFAULT"
__nv_reservedSMEM_offset_0_alias:
	.zero		0
	.zero		64


//--------------------- .nv.constant0._Z19calculate_distancesPfS_S_ii --------------------------
	.section	.nv.constant0._Z19calculate_distancesPfS_S_ii,"a",@progbits
	.sectionflags	@""
	.align	4
.nv.constant0._Z19calculate_distancesPfS_S_ii:
	.zero		928


//--------------------- SYMBOLS --------------------------

	.type		.nv.reservedSmem.offset0,@object
	.size		.nv.reservedSmem.offset0,0x4
